//
// Generated by NVIDIA NVVM Compiler
//
// Compiler Build ID: CL-36424714
// Cuda compilation tools, release 13.0, V13.0.88
// Based on NVVM 20.0.0
//

.version 9.0
.target sm_100
.address_size 64

	// .globl	_Z17processing_kernelPfx

.visible .entry _Z17processing_kernelPfx(
	.param .u64 .ptr .align 1 _Z17processing_kernelPfx_param_0,
	.param .u64 _Z17processing_kernelPfx_param_1
)
{
	.reg .pred 	%p<2>;
	.reg .b32 	%r<5>;
	.reg .b32 	%f<3>;
	.reg .b64 	%rd<7>;

	ld.param.u64 	%rd2, [_Z17processing_kernelPfx_param_0];
	ld.param.u64 	%rd3, [_Z17processing_kernelPfx_param_1];
	mov.u32 	%r1, %ctaid.x;
	mov.u32 	%r2, %ntid.x;
	mov.u32 	%r3, %tid.x;
	mad.lo.s32 	%r4, %r1, %r2, %r3;
	cvt.u64.u32 	%rd1, %r4;
	setp.le.s64 	%p1, %rd3, %rd1;
	@%p1 bra 	$L__BB0_2;
	cvta.to.global.u64 	%rd4, %rd2;
	shl.b64 	%rd5, %rd1, 2;
	add.s64 	%rd6, %rd4, %rd5;
	ld.global.f32 	%f1, [%rd6];
	add.f32 	%f2, %f1, %f1;
	st.global.f32 	[%rd6], %f2;
$L__BB0_2:
	ret;

}
	// .globl	_Z18first_touch_kernelPfx
.visible .entry _Z18first_touch_kernelPfx(
	.param .u64 .ptr .align 1 _Z18first_touch_kernelPfx_param_0,
	.param .u64 _Z18first_touch_kernelPfx_param_1
)
{
	.reg .pred 	%p<2>;
	.reg .b32 	%r<6>;
	.reg .b32 	%f<3>;
	.reg .b64 	%rd<7>;

	ld.param.u64 	%rd2, [_Z18first_touch_kernelPfx_param_0];
	ld.param.u64 	%rd3, [_Z18first_touch_kernelPfx_param_1];
	mov.u32 	%r1, %ctaid.x;
	mov.u32 	%r2, %ntid.x;
	mov.u32 	%r3, %tid.x;
	mad.lo.s32 	%r4, %r1, %r2, %r3;
	cvt.u64.u32 	%rd1, %r4;
	setp.le.s64 	%p1, %rd3, %rd1;
	@%p1 bra 	$L__BB1_2;
	cvt.u32.u64 	%r5, %rd1;
	cvta.to.global.u64 	%rd4, %rd2;
	cvt.rn.f32.u32 	%f1, %r5;
	mul.f32 	%f2, %f1, 0f3DCCCCCD;
	shl.b64 	%rd5, %rd1, 2;
	add.s64 	%rd6, %rd4, %rd5;
	st.global.f32 	[%rd6], %f2;
$L__BB1_2:
	ret;

}


// ===== COMPILED SASS (sm_100) =====

	.target	sm_100

	.elftype	@"ET_EXEC"


//--------------------- .note.nv.tkinfo           --------------------------
	.section	.note.nv.tkinfo,"",@"SHT_NOTE"
	.sectionflags	@"SHF_NOTE_NV_TKINFO"
	.tkinfo
        /*0018*/ 	.word	0x00000002
        /*0030*/ 	.string	""
        /*0030*/ 	.string	"ptxas"
        /*0030*/ 	.string	"Cuda compilation tools, release 13.0, V13.0.88"
        /*0030*/ 	.string	"Build cuda_13.0.r13.0/compiler.36424714_0"
        /*0030*/ 	.string	"-arch sm_100 -m 64 "



//--------------------- .note.nv.cuinfo           --------------------------
	.section	.note.nv.cuinfo,"",@"SHT_NOTE"
	.sectionflags	@"SHF_NOTE_NV_CUINFO"
        /*0018*/ 	.short	0x0002
        /*001a*/ 	.short	0x0064
        /*001c*/ 	.short	0x0082
	.zero		2


//--------------------- .nv.info                  --------------------------
	.section	.nv.info,"",@"SHT_CUDA_INFO"
	.align	4


	//----- nvinfo : EIATTR_REGCOUNT
	.align		4
        /*0000*/ 	.byte	0x04, 0x2f
        /*0002*/ 	.short	(.L_1 - .L_0)
	.align		4
.L_0:
        /*0004*/ 	.word	index@(_Z17processing_kernelPfx)
        /*0008*/ 	.word	0x00000008


	//----- nvinfo : EIATTR_FRAME_SIZE
	.align		4
.L_1:
        /*000c*/ 	.byte	0x04, 0x11
        /*000e*/ 	.short	(.L_3 - .L_2)
	.align		4
.L_2:
        /*0010*/ 	.word	index@(_Z17processing_kernelPfx)
        /*0014*/ 	.word	0x00000000


	//----- nvinfo : EIATTR_REGCOUNT
	.align		4
.L_3:
        /*0018*/ 	.byte	0x04, 0x2f
        /*001a*/ 	.short	(.L_5 - .L_4)
	.align		4
.L_4:
        /*001c*/ 	.word	index@(_Z18first_touch_kernelPfx)
        /*0020*/ 	.word	0x00000008


	//----- nvinfo : EIATTR_FRAME_SIZE
	.align		4
.L_5:
        /*0024*/ 	.byte	0x04, 0x11
        /*0026*/ 	.short	(.L_7 - .L_6)
	.align		4
.L_6:
        /*0028*/ 	.word	index@(_Z18first_touch_kernelPfx)
        /*002c*/ 	.word	0x00000000


	//----- nvinfo : EIATTR_MIN_STACK_SIZE
	.align		4
.L_7:
        /*0030*/ 	.byte	0x04, 0x12
        /*0032*/ 	.short	(.L_9 - .L_8)
	.align		4
.L_8:
        /*0034*/ 	.word	index@(_Z18first_touch_kernelPfx)
        /*0038*/ 	.word	0x00000000


	//----- nvinfo : EIATTR_MIN_STACK_SIZE
	.align		4
.L_9:
        /*003c*/ 	.byte	0x04, 0x12
        /*003e*/ 	.short	(.L_11 - .L_10)
	.align		4
.L_10:
        /*0040*/ 	.word	index@(_Z17processing_kernelPfx)
        /*0044*/ 	.word	0x00000000
.L_11:


//--------------------- .nv.compat                --------------------------
	.section	.nv.compat,"",@"SHT_CUDA_COMPAT_INFO"
	.align	4
        /*0000*/ 	.byte	0x02, 0x09, 0x00, 0x00, 0x02, 0x02, 0x01, 0x00, 0x02, 0x05, 0x05, 0x00, 0x03, 0x07, 0x01, 0x01
        /*0010*/ 	.byte	0x02, 0x03, 0x00, 0x00, 0x02, 0x06, 0x01, 0x00, 0x04, 0x0b, 0x08, 0x00, 0x09, 0x00, 0x00, 0x00
        /*0020*/ 	.byte	0x00, 0x00, 0x00, 0x00


//--------------------- .nv.info._Z18first_touch_kernelPfx --------------------------
	.section	.nv.info._Z18first_touch_kernelPfx,"",@"SHT_CUDA_INFO"
	.sectionflags	@""
	.align	4


	//----- nvinfo : EIATTR_CUDA_API_VERSION
	.align		4
        /*0000*/ 	.byte	0x04, 0x37
        /*0002*/ 	.short	(.L_13 - .L_12)
.L_12:
        /*0004*/ 	.word	0x00000082


	//----- nvinfo : EIATTR_KPARAM_INFO
	.align		4
.L_13:
        /*0008*/ 	.byte	0x04, 0x17
        /*000a*/ 	.short	(.L_15 - .L_14)
.L_14:
        /*000c*/ 	.word	0x00000000
        /*0010*/ 	.short	0x0001
        /*0012*/ 	.short	0x0008
        /*0014*/ 	.byte	0x00, 0xf0, 0x21, 0x00


	//----- nvinfo : EIATTR_KPARAM_INFO
	.align		4
.L_15:
        /*0018*/ 	.byte	0x04, 0x17
        /*001a*/ 	.short	(.L_17 - .L_16)
.L_16:
        /*001c*/ 	.word	0x00000000
        /*0020*/ 	.short	0x0000
        /*0022*/ 	.short	0x0000
        /*0024*/ 	.byte	0x00, 0xf5, 0x21, 0x00


	//----- nvinfo : EIATTR_SPARSE_MMA_MASK
	.align		4
.L_17:
        /*0028*/ 	.byte	0x03, 0x50
        /*002a*/ 	.short	0x0000


	//----- nvinfo : EIATTR_MAXREG_COUNT
	.align		4
        /*002c*/ 	.byte	0x03, 0x1b
        /*002e*/ 	.short	0x00ff


	//----- nvinfo : EIATTR_MERCURY_ISA_VERSION
	.align		4
        /*0030*/ 	.byte	0x03, 0x5f
        /*0032*/ 	.short	0x0101


	//----- nvinfo : EIATTR_VRC_CTA_INIT_COUNT
	.align		4
        /*0034*/ 	.byte	0x02, 0x4a
	.zero		1
	.zero		1


	//----- nvinfo : EIATTR_EXIT_INSTR_OFFSETS
	.align		4
        /*0038*/ 	.byte	0x04, 0x1c
        /*003a*/ 	.short	(.L_19 - .L_18)


	//   ....[0]....
.L_18:
        /*003c*/ 	.word	0x00000080


	//   ....[1]....
        /*0040*/ 	.word	0x00000100


	//----- nvinfo : EIATTR_CBANK_PARAM_SIZE
	.align		4
.L_19:
        /*0044*/ 	.byte	0x03, 0x19
        /*0046*/ 	.short	0x0010


	//----- nvinfo : EIATTR_PARAM_CBANK
	.align		4
        /*0048*/ 	.byte	0x04, 0x0a
        /*004a*/ 	.short	(.L_21 - .L_20)
	.align		4
.L_20:
        /*004c*/ 	.word	index@(.nv.constant0._Z18first_touch_kernelPfx)
        /*0050*/ 	.short	0x0380
        /*0052*/ 	.short	0x0010


	//----- nvinfo : EIATTR_SW_WAR
	.align		4
.L_21:
        /*0054*/ 	.byte	0x04, 0x36
        /*0056*/ 	.short	(.L_23 - .L_22)
.L_22:
        /*0058*/ 	.word	0x00000008
.L_23:


//--------------------- .nv.info._Z17processing_kernelPfx --------------------------
	.section	.nv.info._Z17processing_kernelPfx,"",@"SHT_CUDA_INFO"
	.sectionflags	@""
	.align	4


	//----- nvinfo : EIATTR_CUDA_API_VERSION
	.align		4
        /*0000*/ 	.byte	0x04, 0x37
        /*0002*/ 	.short	(.L_25 - .L_24)
.L_24:
        /*0004*/ 	.word	0x00000082


	//----- nvinfo : EIATTR_KPARAM_INFO
	.align		4
.L_25:
        /*0008*/ 	.byte	0x04, 0x17
        /*000a*/ 	.short	(.L_27 - .L_26)
.L_26:
        /*000c*/ 	.word	0x00000000
        /*0010*/ 	.short	0x0001
        /*0012*/ 	.short	0x0008
        /*0014*/ 	.byte	0x00, 0xf0, 0x21, 0x00


	//----- nvinfo : EIATTR_KPARAM_INFO
	.align		4
.L_27:
        /*0018*/ 	.byte	0x04, 0x17
        /*001a*/ 	.short	(.L_29 - .L_28)
.L_28:
        /*001c*/ 	.word	0x00000000
        /*0020*/ 	.short	0x0000
        /*0022*/ 	.short	0x0000
        /*0024*/ 	.byte	0x00, 0xf5, 0x21, 0x00


	//----- nvinfo : EIATTR_SPARSE_MMA_MASK
	.align		4
.L_29:
        /*0028*/ 	.byte	0x03, 0x50
        /*002a*/ 	.short	0x0000


	//----- nvinfo : EIATTR_MAXREG_COUNT
	.align		4
        /*002c*/ 	.byte	0x03, 0x1b
        /*002e*/ 	.short	0x00ff


	//----- nvinfo : EIATTR_MERCURY_ISA_VERSION
	.align		4
        /*0030*/ 	.byte	0x03, 0x5f
        /*0032*/ 	.short	0x0101


	//----- nvinfo : EIATTR_VRC_CTA_INIT_COUNT
	.align		4
        /*0034*/ 	.byte	0x02, 0x4a
	.zero		1
	.zero		1


	//----- nvinfo : EIATTR_EXIT_INSTR_OFFSETS
	.align		4
        /*0038*/ 	.byte	0x04, 0x1c
        /*003a*/ 	.short	(.L_31 - .L_30)


	//   ....[0]....
.L_30:
        /*003c*/ 	.word	0x00000080


	//   ....[1]....
        /*0040*/ 	.word	0x00000100


	//----- nvinfo : EIATTR_CBANK_PARAM_SIZE
	.align		4
.L_31:
        /*0044*/ 	.byte	0x03, 0x19
        /*0046*/ 	.short	0x0010


	//----- nvinfo : EIATTR_PARAM_CBANK
	.align		4
        /*0048*/ 	.byte	0x04, 0x0a
        /*004a*/ 	.short	(.L_33 - .L_32)
	.align		4
.L_32:
        /*004c*/ 	.word	index@(.nv.constant0._Z17processing_kernelPfx)
        /*0050*/ 	.short	0x0380
        /*0052*/ 	.short	0x0010


	//----- nvinfo : EIATTR_SW_WAR
	.align		4
.L_33:
        /*0054*/ 	.byte	0x04, 0x36
        /*0056*/ 	.short	(.L_35 - .L_34)
.L_34:
        /*0058*/ 	.word	0x00000008
.L_35:


//--------------------- .nv.callgraph             --------------------------
	.section	.nv.callgraph,"",@"SHT_CUDA_CALLGRAPH"
	.align	4
	.sectionentsize	8
	.align		4
        /*0000*/ 	.word	0x00000000
	.align		4
        /*0004*/ 	.word	0xffffffff
	.align		4
        /*0008*/ 	.word	0x00000000
	.align		4
        /*000c*/ 	.word	0xfffffffe
	.align		4
        /*0010*/ 	.word	0x00000000
	.align		4
        /*0014*/ 	.word	0xfffffffd
	.align		4
        /*0018*/ 	.word	0x00000000
	.align		4
        /*001c*/ 	.word	0xfffffffc


//--------------------- .text._Z18first_touch_kernelPfx --------------------------
	.section	.text._Z18first_touch_kernelPfx,"ax",@progbits
	.align	128
        .global         _Z18first_touch_kernelPfx
        .type           _Z18first_touch_kernelPfx,@function
        .size           _Z18first_touch_kernelPfx,(.L_x_2 - _Z18first_touch_kernelPfx)
        .other          _Z18first_touch_kernelPfx,@"STO_CUDA_ENTRY STV_DEFAULT"
_Z18first_touch_kernelPfx:
.text._Z18first_touch_kernelPfx:
[----:B------:R-:W-:Y:S01]  /*0000*/  LDC R1, c[0x0][0x37c] ;  /* 0x0000df00ff017b82 */ /* 0x000fe20000000800 */
[----:B------:R-:W0:Y:S07]  /*0010*/  S2R R3, SR_TID.X ;  /* 0x0000000000037919 */ /* 0x000e2e0000002100 */
[----:B------:R-:W0:Y:S01]  /*0020*/  S2UR UR4, SR_CTAID.X ;  /* 0x00000000000479c3 */ /* 0x000e220000002500 */
[----:B------:R-:W1:Y:S07]  /*0030*/  LDCU.64 UR6, c[0x0][0x388] ;  /* 0x00007100ff0677ac */ /* 0x000e6e0008000a00 */
[----:B------:R-:W0:Y:S02]  /*0040*/  LDC R0, c[0x0][0x360] ;  /* 0x0000d800ff007b82 */ /* 0x000e240000000800 */
[----:B0-----:R-:W-:-:S05]  /*0050*/  IMAD R0, R0, UR4, R3 ;  /* 0x0000000400007c24 */ /* 0x001fca000f8e0203 */
[----:B-1----:R-:W-:-:S04]  /*0060*/  ISETP.GE.U32.AND P0, PT, R0, UR6, PT ;  /* 0x0000000600007c0c */ /* 0x002fc8000bf06070 */
[----:B------:R-:W-:-:S13]  /*0070*/  ISETP.GE.AND.EX P0, PT, RZ, UR7, PT, P0 ;  /* 0x00000007ff007c0c */ /* 0x000fda000bf06300 */
[----:B------:R-:W-:Y:S05]  /*0080*/  @P0 EXIT ;  /* 0x000000000000094d */ /* 0x000fea0003800000 */
[----:B------:R-:W0:Y:S01]  /*0090*/  LDCU.64 UR6, c[0x0][0x380] ;  /* 0x00007000ff0677ac */ /* 0x000e220008000a00 */
[----:B------:R-:W-:Y:S01]  /*00a0*/  I2FP.F32.U32 R4, R0 ;  /* 0x0000000000047245 */ /* 0x000fe20000201000 */
[----:B------:R-:W1:Y:S04]  /*00b0*/  LDCU.64 UR4, c[0x0][0x358] ;  /* 0x00006b00ff0477ac */ /* 0x000e680008000a00 */
[----:B------:R-:W-:Y:S01]  /*00c0*/  FMUL R5, R4, 0.10000000149011611938 ;  /* 0x3dcccccd04057820 */ /* 0x000fe20000400000 */
[----:B0-----:R-:W-:-:S04]  /*00d0*/  LEA R2, P0, R0, UR6, 0x2 ;  /* 0x0000000600027c11 */ /* 0x001fc8000f8010ff */
[----:B------:R-:W-:-:S05]  /*00e0*/  LEA.HI.X R3, R0, UR7, RZ, 0x2, P0 ;  /* 0x0000000700037c11 */ /* 0x000fca00080f14ff */
[----:B-1----:R-:W-:Y:S01]  /*00f0*/  STG.E desc[UR4][R2.64], R5 ;  /* 0x0000000502007986 */ /* 0x002fe2000c101904 */
[----:B------:R-:W-:Y:S05]  /*0100*/  EXIT ;  /* 0x000000000000794d */ /* 0x000fea0003800000 */
.L_x_0:
[----:B------:R-:W-:-:S00]  /*0110*/  BRA `(.L_x_0) ;  /* 0xfffffffc00fc7947 */ /* 0x000fc0000383ffff */
[----:B------:R-:W-:-:S00]  /*0120*/  NOP ;  /* 0x0000000000007918 */ /* 0x000fc00000000000 */
        /* <DEDUP_REMOVED lines=13> */
.L_x_2:


//--------------------- .text._Z17processing_kernelPfx --------------------------
	.section	.text._Z17processing_kernelPfx,"ax",@progbits
	.align	128
        .global         _Z17processing_kernelPfx
        .type           _Z17processing_kernelPfx,@function
        .size           _Z17processing_kernelPfx,(.L_x_3 - _Z17processing_kernelPfx)
        .other          _Z17processing_kernelPfx,@"STO_CUDA_ENTRY STV_DEFAULT"
_Z17processing_kernelPfx:
.text._Z17processing_kernelPfx:
        /* <DEDUP_REMOVED lines=10> */
[----:B------:R-:W1:Y:S01]  /*00a0*/  LDCU.64 UR4, c[0x0][0x358] ;  /* 0x00006b00ff0477ac */ /* 0x000e620008000a00 */
[----:B0-----:R-:W-:-:S04]  /*00b0*/  LEA R2, P0, R0, UR6, 0x2 ;  /* 0x0000000600027c11 */ /* 0x001fc8000f8010ff */
[----:B------:R-:W-:-:S05]  /*00c0*/  LEA.HI.X R3, R0, UR7, RZ, 0x2, P0 ;  /* 0x0000000700037c11 */ /* 0x000fca00080f14ff */
[----:B-1----:R-:W2:Y:S02]  /*00d0*/  LDG.E R0, desc[UR4][R2.64] ;  /* 0x0000000402007981 */ /* 0x002ea4000c1e1900 */
[----:B--2---:R-:W-:-:S05]  /*00e0*/  FADD R5, R0, R0 ;  /* 0x0000000000057221 */ /* 0x004fca0000000000 */
[----:B------:R-:W-:Y:S01]  /*00f0*/  STG.E desc[UR4][R2.64], R5 ;  /* 0x0000000502007986 */ /* 0x000fe2000c101904 */
[----:B------:R-:W-:Y:S05]  /*0100*/  EXIT ;  /* 0x000000000000794d */ /* 0x000fea0003800000 */
.L_x_1:
        /* <DEDUP_REMOVED lines=15> */
.L_x_3:


//--------------------- .nv.shared.reserved.0     --------------------------
	.section	.nv.shared.reserved.0,"aw",@nobits
	.weak		__nv_reservedSMEM_offset_0_alias
	.size		__nv_reservedSMEM_offset_0_alias, 0, 64
	.other		__nv_reservedSMEM_offset_0_alias,@"STO_CUDA_RESERVED_SHARED STV_DEFAULT"
__nv_reservedSMEM_offset_0_alias:
	.zero		0
	.zero		64


//--------------------- .nv.constant0._Z18first_touch_kernelPfx --------------------------
	.section	.nv.constant0._Z18first_touch_kernelPfx,"a",@progbits
	.sectionflags	@""
	.align	4
.nv.constant0._Z18first_touch_kernelPfx:
	.zero		912


//--------------------- .nv.constant0._Z17processing_kernelPfx --------------------------
	.section	.nv.constant0._Z17processing_kernelPfx,"a",@progbits
	.sectionflags	@""
	.align	4
.nv.constant0._Z17processing_kernelPfx:
	.zero		912


//--------------------- SYMBOLS --------------------------

	.type		.nv.reservedSmem.offset0,@object
	.size		.nv.reservedSmem.offset0,0x4
